//
// Generated by NVIDIA NVVM Compiler
//
// Compiler Build ID: CL-36424714
// Cuda compilation tools, release 13.0, V13.0.88
// Based on NVVM 20.0.0
//

.version 9.0
.target sm_100
.address_size 64

	// .globl	_Z18device_count_coinsPhS_S_jjjjPj
// _ZZ18device_count_coinsPhS_S_jjjjPjE9SAD_block has been demoted

.visible .entry _Z18device_count_coinsPhS_S_jjjjPj(
	.param .u64 .ptr .align 1 _Z18device_count_coinsPhS_S_jjjjPj_param_0,
	.param .u64 .ptr .align 1 _Z18device_count_coinsPhS_S_jjjjPj_param_1,
	.param .u64 .ptr .align 1 _Z18device_count_coinsPhS_S_jjjjPj_param_2,
	.param .u32 _Z18device_count_coinsPhS_S_jjjjPj_param_3,
	.param .u32 _Z18device_count_coinsPhS_S_jjjjPj_param_4,
	.param .u32 _Z18device_count_coinsPhS_S_jjjjPj_param_5,
	.param .u32 _Z18device_count_coinsPhS_S_jjjjPj_param_6,
	.param .u64 .ptr .align 1 _Z18device_count_coinsPhS_S_jjjjPj_param_7
)
{
	.reg .pred 	%p<11>;
	.reg .b16 	%rs<33>;
	.reg .b32 	%r<36>;
	.reg .b64 	%rd<15>;
	// demoted variable
	.shared .align 2 .b8 _ZZ18device_count_coinsPhS_S_jjjjPjE9SAD_block[512];
	ld.param.u64 	%rd2, [_Z18device_count_coinsPhS_S_jjjjPj_param_0];
	ld.param.u64 	%rd3, [_Z18device_count_coinsPhS_S_jjjjPj_param_1];
	ld.param.u32 	%r4, [_Z18device_count_coinsPhS_S_jjjjPj_param_4];
	ld.param.u32 	%r5, [_Z18device_count_coinsPhS_S_jjjjPj_param_5];
	ld.param.u32 	%r6, [_Z18device_count_coinsPhS_S_jjjjPj_param_6];
	ld.param.u64 	%rd4, [_Z18device_count_coinsPhS_S_jjjjPj_param_7];
	cvta.to.global.u64 	%rd1, %rd4;
	cvta.to.global.u64 	%rd5, %rd3;
	cvta.to.global.u64 	%rd6, %rd2;
	mov.u32 	%r7, %ctaid.y;
	mov.u32 	%r8, %nctaid.x;
	mov.u32 	%r9, %ctaid.x;
	mad.lo.s32 	%r1, %r7, %r8, %r9;
	mov.u32 	%r10, %tid.y;
	mov.u32 	%r11, %ntid.x;
	mov.u32 	%r12, %tid.x;
	mad.lo.s32 	%r2, %r10, %r11, %r12;
	shr.u32 	%r13, %r6, 1;
	shr.u32 	%r14, %r5, 1;
	add.s32 	%r15, %r13, %r12;
	add.s32 	%r16, %r14, -8;
	mad.lo.s32 	%r17, %r5, %r7, %r10;
	add.s32 	%r18, %r17, %r16;
	add.s32 	%r19, %r15, -8;
	add.s32 	%r20, %r16, %r10;
	mad.lo.s32 	%r21, %r6, %r9, %r19;
	mad.lo.s32 	%r22, %r18, %r4, %r21;
	cvt.u64.u32 	%rd7, %r22;
	add.s64 	%rd8, %rd6, %rd7;
	ld.global.u8 	%rs1, [%rd8];
	mad.lo.s32 	%r23, %r20, %r6, %r19;
	cvt.u64.u32 	%rd9, %r23;
	add.s64 	%rd10, %rd5, %rd9;
	ld.global.u8 	%rs3, [%rd10];
	min.u16 	%rs5, %rs1, %rs3;
	max.u16 	%rs6, %rs1, %rs3;
	sub.s16 	%rs7, %rs6, %rs5;
	shl.b32 	%r24, %r2, 1;
	mov.u32 	%r25, _ZZ18device_count_coinsPhS_S_jjjjPjE9SAD_block;
	add.s32 	%r3, %r25, %r24;
	st.shared.u16 	[%r3], %rs7;
	bar.sync 	0;
	setp.gt.u32 	%p1, %r2, 127;
	@%p1 bra 	$L__BB0_2;
	add.s32 	%r27, %r3, %r24;
	ld.shared.u16 	%rs8, [%r27+2];
	ld.shared.u16 	%rs9, [%r27];
	add.s16 	%rs10, %rs9, %rs8;
	st.shared.u16 	[%r27], %rs10;
$L__BB0_2:
	bar.sync 	0;
	setp.gt.u32 	%p2, %r2, 63;
	@%p2 bra 	$L__BB0_4;
	mad.lo.s32 	%r28, %r2, 6, %r3;
	ld.shared.u16 	%rs11, [%r28+4];
	ld.shared.u16 	%rs12, [%r28];
	add.s16 	%rs13, %rs12, %rs11;
	st.shared.u16 	[%r28], %rs13;
$L__BB0_4:
	bar.sync 	0;
	setp.gt.u32 	%p3, %r2, 31;
	@%p3 bra 	$L__BB0_6;
	mad.lo.s32 	%r29, %r2, 14, %r3;
	ld.shared.u16 	%rs14, [%r29+8];
	ld.shared.u16 	%rs15, [%r29];
	add.s16 	%rs16, %rs15, %rs14;
	st.shared.u16 	[%r29], %rs16;
$L__BB0_6:
	bar.sync 	0;
	setp.gt.u32 	%p4, %r2, 15;
	@%p4 bra 	$L__BB0_8;
	mad.lo.s32 	%r30, %r2, 30, %r3;
	ld.shared.u16 	%rs17, [%r30+16];
	ld.shared.u16 	%rs18, [%r30];
	add.s16 	%rs19, %rs18, %rs17;
	st.shared.u16 	[%r30], %rs19;
$L__BB0_8:
	bar.sync 	0;
	setp.gt.u32 	%p5, %r2, 7;
	@%p5 bra 	$L__BB0_10;
	mad.lo.s32 	%r31, %r2, 62, %r3;
	ld.shared.u16 	%rs20, [%r31+32];
	ld.shared.u16 	%rs21, [%r31];
	add.s16 	%rs22, %rs21, %rs20;
	st.shared.u16 	[%r31], %rs22;
$L__BB0_10:
	bar.sync 	0;
	setp.gt.u32 	%p6, %r2, 3;
	@%p6 bra 	$L__BB0_12;
	mad.lo.s32 	%r32, %r2, 126, %r3;
	ld.shared.u16 	%rs23, [%r32+64];
	ld.shared.u16 	%rs24, [%r32];
	add.s16 	%rs25, %rs24, %rs23;
	st.shared.u16 	[%r32], %rs25;
$L__BB0_12:
	bar.sync 	0;
	setp.gt.u32 	%p7, %r2, 1;
	@%p7 bra 	$L__BB0_14;
	mad.lo.s32 	%r33, %r2, 254, %r3;
	ld.shared.u16 	%rs26, [%r33+128];
	ld.shared.u16 	%rs27, [%r33];
	add.s16 	%rs28, %rs27, %rs26;
	st.shared.u16 	[%r33], %rs28;
$L__BB0_14:
	bar.sync 	0;
	setp.ne.s32 	%p8, %r2, 0;
	@%p8 bra 	$L__BB0_16;
	ld.shared.u16 	%rs29, [_ZZ18device_count_coinsPhS_S_jjjjPjE9SAD_block+256];
	ld.shared.u16 	%rs30, [_ZZ18device_count_coinsPhS_S_jjjjPjE9SAD_block];
	add.s16 	%rs31, %rs30, %rs29;
	st.shared.u16 	[_ZZ18device_count_coinsPhS_S_jjjjPjE9SAD_block], %rs31;
$L__BB0_16:
	setp.ne.s32 	%p9, %r2, 0;
	bar.sync 	0;
	@%p9 bra 	$L__BB0_20;
	ld.shared.u16 	%rs32, [_ZZ18device_count_coinsPhS_S_jjjjPjE9SAD_block];
	setp.gt.u16 	%p10, %rs32, 255;
	@%p10 bra 	$L__BB0_19;
	mul.wide.u32 	%rd13, %r1, 4;
	add.s64 	%rd14, %rd1, %rd13;
	mov.b32 	%r35, 1;
	st.global.u32 	[%rd14], %r35;
	bra.uni 	$L__BB0_20;
$L__BB0_19:
	mul.wide.u32 	%rd11, %r1, 4;
	add.s64 	%rd12, %rd1, %rd11;
	mov.b32 	%r34, 0;
	st.global.u32 	[%rd12], %r34;
$L__BB0_20:
	ret;

}


// ===== COMPILED SASS (sm_100) =====

	.target	sm_100

	.elftype	@"ET_EXEC"


//--------------------- .note.nv.tkinfo           --------------------------
	.section	.note.nv.tkinfo,"",@"SHT_NOTE"
	.sectionflags	@"SHF_NOTE_NV_TKINFO"
	.tkinfo
        /*0018*/ 	.word	0x00000002
        /*0030*/ 	.string	""
        /*0030*/ 	.string	"ptxas"
        /*0030*/ 	.string	"Cuda compilation tools, release 13.0, V13.0.88"
        /*0030*/ 	.string	"Build cuda_13.0.r13.0/compiler.36424714_0"
        /*0030*/ 	.string	"-arch sm_100 -m 64 "



//--------------------- .note.nv.cuinfo           --------------------------
	.section	.note.nv.cuinfo,"",@"SHT_NOTE"
	.sectionflags	@"SHF_NOTE_NV_CUINFO"
        /*0018*/ 	.short	0x0002
        /*001a*/ 	.short	0x0064
        /*001c*/ 	.short	0x0082
	.zero		2


//--------------------- .nv.info                  --------------------------
	.section	.nv.info,"",@"SHT_CUDA_INFO"
	.align	4


	//----- nvinfo : EIATTR_REGCOUNT
	.align		4
        /*0000*/ 	.byte	0x04, 0x2f
        /*0002*/ 	.short	(.L_1 - .L_0)
	.align		4
.L_0:
        /*0004*/ 	.word	index@(_Z18device_count_coinsPhS_S_jjjjPj)
        /*0008*/ 	.word	0x0000000e


	//----- nvinfo : EIATTR_FRAME_SIZE
	.align		4
.L_1:
        /*000c*/ 	.byte	0x04, 0x11
        /*000e*/ 	.short	(.L_3 - .L_2)
	.align		4
.L_2:
        /*0010*/ 	.word	index@(_Z18device_count_coinsPhS_S_jjjjPj)
        /*0014*/ 	.word	0x00000000


	//----- nvinfo : EIATTR_MIN_STACK_SIZE
	.align		4
.L_3:
        /*0018*/ 	.byte	0x04, 0x12
        /*001a*/ 	.short	(.L_5 - .L_4)
	.align		4
.L_4:
        /*001c*/ 	.word	index@(_Z18device_count_coinsPhS_S_jjjjPj)
        /*0020*/ 	.word	0x00000000
.L_5:


//--------------------- .nv.compat                --------------------------
	.section	.nv.compat,"",@"SHT_CUDA_COMPAT_INFO"
	.align	4
        /*0000*/ 	.byte	0x02, 0x09, 0x00, 0x00, 0x02, 0x02, 0x01, 0x00, 0x02, 0x05, 0x05, 0x00, 0x03, 0x07, 0x01, 0x01
        /*0010*/ 	.byte	0x02, 0x03, 0x00, 0x00, 0x02, 0x06, 0x01, 0x00, 0x04, 0x0b, 0x08, 0x00, 0x09, 0x00, 0x00, 0x00
        /*0020*/ 	.byte	0x00, 0x00, 0x00, 0x00


//--------------------- .nv.info._Z18device_count_coinsPhS_S_jjjjPj --------------------------
	.section	.nv.info._Z18device_count_coinsPhS_S_jjjjPj,"",@"SHT_CUDA_INFO"
	.sectionflags	@""
	.align	4


	//----- nvinfo : EIATTR_CUDA_API_VERSION
	.align		4
        /*0000*/ 	.byte	0x04, 0x37
        /*0002*/ 	.short	(.L_7 - .L_6)
.L_6:
        /*0004*/ 	.word	0x00000082


	//----- nvinfo : EIATTR_KPARAM_INFO
	.align		4
.L_7:
        /*0008*/ 	.byte	0x04, 0x17
        /*000a*/ 	.short	(.L_9 - .L_8)
.L_8:
        /*000c*/ 	.word	0x00000000
        /*0010*/ 	.short	0x0007
        /*0012*/ 	.short	0x0028
        /*0014*/ 	.byte	0x00, 0xf5, 0x21, 0x00


	//----- nvinfo : EIATTR_KPARAM_INFO
	.align		4
.L_9:
        /*0018*/ 	.byte	0x04, 0x17
        /*001a*/ 	.short	(.L_11 - .L_10)
.L_10:
        /*001c*/ 	.word	0x00000000
        /*0020*/ 	.short	0x0006
        /*0022*/ 	.short	0x0024
        /*0024*/ 	.byte	0x00, 0xf0, 0x11, 0x00


	//----- nvinfo : EIATTR_KPARAM_INFO
	.align		4
.L_11:
        /*0028*/ 	.byte	0x04, 0x17
        /*002a*/ 	.short	(.L_13 - .L_12)
.L_12:
        /*002c*/ 	.word	0x00000000
        /*0030*/ 	.short	0x0005
        /*0032*/ 	.short	0x0020
        /*0034*/ 	.byte	0x00, 0xf0, 0x11, 0x00


	//----- nvinfo : EIATTR_KPARAM_INFO
	.align		4
.L_13:
        /*0038*/ 	.byte	0x04, 0x17
        /*003a*/ 	.short	(.L_15 - .L_14)
.L_14:
        /*003c*/ 	.word	0x00000000
        /*0040*/ 	.short	0x0004
        /*0042*/ 	.short	0x001c
        /*0044*/ 	.byte	0x00, 0xf0, 0x11, 0x00


	//----- nvinfo : EIATTR_KPARAM_INFO
	.align		4
.L_15:
        /*0048*/ 	.byte	0x04, 0x17
        /*004a*/ 	.short	(.L_17 - .L_16)
.L_16:
        /*004c*/ 	.word	0x00000000
        /*0050*/ 	.short	0x0003
        /*0052*/ 	.short	0x0018
        /*0054*/ 	.byte	0x00, 0xf0, 0x11, 0x00


	//----- nvinfo : EIATTR_KPARAM_INFO
	.align		4
.L_17:
        /*0058*/ 	.byte	0x04, 0x17
        /*005a*/ 	.short	(.L_19 - .L_18)
.L_18:
        /*005c*/ 	.word	0x00000000
        /*0060*/ 	.short	0x0002
        /*0062*/ 	.short	0x0010
        /*0064*/ 	.byte	0x00, 0xf5, 0x21, 0x00


	//----- nvinfo : EIATTR_KPARAM_INFO
	.align		4
.L_19:
        /*0068*/ 	.byte	0x04, 0x17
        /*006a*/ 	.short	(.L_21 - .L_20)
.L_20:
        /*006c*/ 	.word	0x00000000
        /*0070*/ 	.short	0x0001
        /*0072*/ 	.short	0x0008
        /*0074*/ 	.byte	0x00, 0xf5, 0x21, 0x00


	//----- nvinfo : EIATTR_KPARAM_INFO
	.align		4
.L_21:
        /*0078*/ 	.byte	0x04, 0x17
        /*007a*/ 	.short	(.L_23 - .L_22)
.L_22:
        /*007c*/ 	.word	0x00000000
        /*0080*/ 	.short	0x0000
        /*0082*/ 	.short	0x0000
        /*0084*/ 	.byte	0x00, 0xf5, 0x21, 0x00


	//----- nvinfo : EIATTR_SPARSE_MMA_MASK
	.align		4
.L_23:
        /*0088*/ 	.byte	0x03, 0x50
        /*008a*/ 	.short	0x0000


	//----- nvinfo : EIATTR_MAXREG_COUNT
	.align		4
        /*008c*/ 	.byte	0x03, 0x1b
        /*008e*/ 	.short	0x00ff


	//----- nvinfo : EIATTR_NUM_BARRIERS
	.align		4
        /*0090*/ 	.byte	0x02, 0x4c
        /*0092*/ 	.byte	0x01
	.zero		1


	//----- nvinfo : EIATTR_MERCURY_ISA_VERSION
	.align		4
        /*0094*/ 	.byte	0x03, 0x5f
        /*0096*/ 	.short	0x0101


	//----- nvinfo : EIATTR_VRC_CTA_INIT_COUNT
	.align		4
        /*0098*/ 	.byte	0x02, 0x4a
	.zero		1
	.zero		1


	//----- nvinfo : EIATTR_EXIT_INSTR_OFFSETS
	.align		4
        /*009c*/ 	.byte	0x04, 0x1c
        /*009e*/ 	.short	(.L_25 - .L_24)


	//   ....[0]....
.L_24:
        /*00a0*/ 	.word	0x00000600


	//   ....[1]....
        /*00a4*/ 	.word	0x00000670


	//   ....[2]....
        /*00a8*/ 	.word	0x000006b0


	//----- nvinfo : EIATTR_CBANK_PARAM_SIZE
	.align		4
.L_25:
        /*00ac*/ 	.byte	0x03, 0x19
        /*00ae*/ 	.short	0x0030


	//----- nvinfo : EIATTR_PARAM_CBANK
	.align		4
        /*00b0*/ 	.byte	0x04, 0x0a
        /*00b2*/ 	.short	(.L_27 - .L_26)
	.align		4
.L_26:
        /*00b4*/ 	.word	index@(.nv.constant0._Z18device_count_coinsPhS_S_jjjjPj)
        /*00b8*/ 	.short	0x0380
        /*00ba*/ 	.short	0x0030


	//----- nvinfo : EIATTR_SW_WAR
	.align		4
.L_27:
        /*00bc*/ 	.byte	0x04, 0x36
        /*00be*/ 	.short	(.L_29 - .L_28)
.L_28:
        /*00c0*/ 	.word	0x00000008
.L_29:


//--------------------- .nv.callgraph             --------------------------
	.section	.nv.callgraph,"",@"SHT_CUDA_CALLGRAPH"
	.align	4
	.sectionentsize	8
	.align		4
        /*0000*/ 	.word	0x00000000
	.align		4
        /*0004*/ 	.word	0xffffffff
	.align		4
        /*0008*/ 	.word	0x00000000
	.align		4
        /*000c*/ 	.word	0xfffffffe
	.align		4
        /*0010*/ 	.word	0x00000000
	.align		4
        /*0014*/ 	.word	0xfffffffd
	.align		4
        /*0018*/ 	.word	0x00000000
	.align		4
        /*001c*/ 	.word	0xfffffffc


//--------------------- .text._Z18device_count_coinsPhS_S_jjjjPj --------------------------
	.section	.text._Z18device_count_coinsPhS_S_jjjjPj,"ax",@progbits
	.align	128
        .global         _Z18device_count_coinsPhS_S_jjjjPj
        .type           _Z18device_count_coinsPhS_S_jjjjPj,@function
        .size           _Z18device_count_coinsPhS_S_jjjjPj,(.L_x_1 - _Z18device_count_coinsPhS_S_jjjjPj)
        .other          _Z18device_count_coinsPhS_S_jjjjPj,@"STO_CUDA_ENTRY STV_DEFAULT"
_Z18device_count_coinsPhS_S_jjjjPj:
.text._Z18device_count_coinsPhS_S_jjjjPj:
[----:B------:R-:W-:Y:S01]  /*0000*/  LDC R1, c[0x0][0x37c] ;  /* 0x0000df00ff017b82 */ /* 0x000fe20000000800 */
[----:B------:R-:W0:Y:S07]  /*0010*/  S2R R9, SR_TID.X ;  /* 0x0000000000097919 */ /* 0x000e2e0000002100 */
[----:B------:R-:W1:Y:S01]  /*0020*/  LDC.64 R6, c[0x0][0x3a0] ;  /* 0x0000e800ff067b82 */ /* 0x000e620000000a00 */
[----:B------:R-:W2:Y:S01]  /*0030*/  LDCU UR4, c[0x0][0x39c] ;  /* 0x00007380ff0477ac */ /* 0x000ea20008000800 */
[----:B------:R-:W3:Y:S01]  /*0040*/  S2R R8, SR_TID.Y ;  /* 0x0000000000087919 */ /* 0x000ee20000002200 */
[----:B------:R-:W4:Y:S01]  /*0050*/  LDCU.128 UR12, c[0x0][0x380] ;  /* 0x00007000ff0c77ac */ /* 0x000f220008000c00 */
[----:B------:R-:W5:Y:S04]  /*0060*/  S2R R0, SR_CTAID.X ;  /* 0x0000000000007919 */ /* 0x000f680000002500 */
[----:B------:R-:W3:Y:S01]  /*0070*/  S2UR UR8, SR_CTAID.Y ;  /* 0x00000000000879c3 */ /* 0x000ee20000002600 */
[----:B------:R-:W4:Y:S01]  /*0080*/  LDCU.64 UR6, c[0x0][0x358] ;  /* 0x00006b00ff0677ac */ /* 0x000f220008000a00 */
[----:B-1----:R-:W-:-:S02]  /*0090*/  LEA.HI R3, R6, 0xfffffff8, RZ, 0x1f ;  /* 0xfffffff806037811 */ /* 0x002fc400078ff8ff */
[----:B0-----:R-:W-:Y:S01]  /*00a0*/  LEA.HI R2, R7, R9, RZ, 0x1f ;  /* 0x0000000907027211 */ /* 0x001fe200078ff8ff */
[----:B---3--:R-:W-:-:S04]  /*00b0*/  IMAD R4, R6, UR8, R8 ;  /* 0x0000000806047c24 */ /* 0x008fc8000f8e0208 */
[----:B------:R-:W-:Y:S02]  /*00c0*/  VIADD R2, R2, 0xfffffff8 ;  /* 0xfffffff802027836 */ /* 0x000fe40000000000 */
[C---:B------:R-:W-:Y:S01]  /*00d0*/  IMAD.IADD R5, R3.reuse, 0x1, R8 ;  /* 0x0000000103057824 */ /* 0x040fe200078e0208 */
[----:B------:R-:W-:Y:S01]  /*00e0*/  IADD3 R4, PT, PT, R3, R4, RZ ;  /* 0x0000000403047210 */ /* 0x000fe20007ffe0ff */
[-CC-:B-----5:R-:W-:Y:S02]  /*00f0*/  IMAD R3, R0, R7.reuse, R2.reuse ;  /* 0x0000000700037224 */ /* 0x1a0fe400078e0202 */
[----:B------:R-:W-:Y:S02]  /*0100*/  IMAD R5, R5, R7, R2 ;  /* 0x0000000705057224 */ /* 0x000fe400078e0202 */
[----:B--2---:R-:W-:-:S03]  /*0110*/  IMAD R4, R4, UR4, R3 ;  /* 0x0000000404047c24 */ /* 0x004fc6000f8e0203 */
[----:B----4-:R-:W-:Y:S02]  /*0120*/  IADD3 R6, P1, PT, R5, UR14, RZ ;  /* 0x0000000e05067c10 */ /* 0x010fe4000ff3e0ff */
[----:B------:R-:W-:-:S03]  /*0130*/  IADD3 R4, P0, PT, R4, UR12, RZ ;  /* 0x0000000c04047c10 */ /* 0x000fc6000ff1e0ff */
[----:B------:R-:W-:Y:S02]  /*0140*/  IMAD.X R7, RZ, RZ, UR15, P1 ;  /* 0x0000000fff077e24 */ /* 0x000fe400088e06ff */
[----:B------:R-:W-:-:S03]  /*0150*/  IMAD.X R5, RZ, RZ, UR13, P0 ;  /* 0x0000000dff057e24 */ /* 0x000fc600080e06ff */
[----:B------:R-:W2:Y:S04]  /*0160*/  LDG.E.U8 R6, desc[UR6][R6.64] ;  /* 0x0000000606067981 */ /* 0x000ea8000c1e1100 */
[----:B------:R-:W2:Y:S01]  /*0170*/  LDG.E.U8 R4, desc[UR6][R4.64] ;  /* 0x0000000604047981 */ /* 0x000ea2000c1e1100 */
[----:B------:R-:W0:Y:S01]  /*0180*/  LDC R3, c[0x0][0x370] ;  /* 0x0000dc00ff037b82 */ /* 0x000e220000000800 */
[----:B------:R-:W1:Y:S07]  /*0190*/  LDCU UR4, c[0x0][0x360] ;  /* 0x00006c00ff0477ac */ /* 0x000e6e0008000800 */
[----:B------:R-:W3:Y:S01]  /*01a0*/  S2UR UR5, SR_CgaCtaId ;  /* 0x00000000000579c3 */ /* 0x000ee20000008800 */
[----:B-1----:R-:W-:Y:S01]  /*01b0*/  IMAD R2, R8, UR4, R9 ;  /* 0x0000000408027c24 */ /* 0x002fe2000f8e0209 */
[----:B------:R-:W-:-:S04]  /*01c0*/  UMOV UR4, 0x400 ;  /* 0x0000040000047882 */ /* 0x000fc80000000000 */
[C---:B------:R-:W-:Y:S02]  /*01d0*/  ISETP.GT.U32.AND P1, PT, R2.reuse, 0x7f, PT ;  /* 0x0000007f0200780c */ /* 0x040fe40003f24070 */
[----:B------:R-:W-:Y:S01]  /*01e0*/  ISETP.GT.U32.AND P0, PT, R2, 0x3f, PT ;  /* 0x0000003f0200780c */ /* 0x000fe20003f04070 */
[----:B---3--:R-:W-:Y:S01]  /*01f0*/  ULEA UR4, UR5, UR4, 0x18 ;  /* 0x0000000405047291 */ /* 0x008fe2000f8ec0ff */
[----:B--2---:R-:W-:-:S04]  /*0200*/  VIMNMX.U16x2 R5, PT, PT, R4, R6, PT ;  /* 0x0000000604057248 */ /* 0x004fc80003fe0200 */
[----:B------:R-:W-:Y:S02]  /*0210*/  PRMT R8, R5, 0x7610, R8 ;  /* 0x0000761005087816 */ /* 0x000fe40000000008 */
[----:B------:R-:W-:Y:S02]  /*0220*/  VIMNMX.U16x2 R5, PT, PT, R4, R6, !PT ;  /* 0x0000000604057248 */ /* 0x000fe40007fe0200 */
[----:B------:R-:W-:Y:S02]  /*0230*/  IADD3 R7, PT, PT, RZ, -R8, RZ ;  /* 0x80000008ff077210 */ /* 0x000fe40007ffe0ff */
[----:B------:R-:W-:Y:S02]  /*0240*/  PRMT R4, R5, 0x7610, R4 ;  /* 0x0000761005047816 */ /* 0x000fe40000000004 */
[----:B------:R-:W-:Y:S02]  /*0250*/  PRMT R7, R7, 0x7710, RZ ;  /* 0x0000771007077816 */ /* 0x000fe400000000ff */
[----:B------:R-:W-:-:S03]  /*0260*/  LEA R5, R2, UR4, 0x1 ;  /* 0x0000000402057c11 */ /* 0x000fc6000f8e08ff */
[----:B------:R-:W-:Y:S02]  /*0270*/  IMAD.IADD R4, R4, 0x1, R7 ;  /* 0x0000000104047824 */ /* 0x000fe400078e0207 */
[----:B------:R-:W-:-:S03]  /*0280*/  @!P1 IMAD R6, R2, 0x2, R5 ;  /* 0x0000000202069824 */ /* 0x000fc600078e0205 */
[----:B------:R-:W-:Y:S01]  /*0290*/  STS.U16 [R5], R4 ;  /* 0x0000000405007388 */ /* 0x000fe20000000400 */
[----:B------:R-:W-:Y:S06]  /*02a0*/  BAR.SYNC.DEFER_BLOCKING 0x0 ;  /* 0x0000000000007b1d */ /* 0x000fec0000010000 */
[----:B------:R-:W-:Y:S04]  /*02b0*/  @!P1 LDS.U16 R7, [R6+0x2] ;  /* 0x0000020006079984 */ /* 0x000fe80000000400 */
[----:B------:R-:W1:Y:S02]  /*02c0*/  @!P1 LDS.U16 R8, [R6] ;  /* 0x0000000006089984 */ /* 0x000e640000000400 */
[----:B-1----:R-:W-:Y:S01]  /*02d0*/  @!P1 IADD3 R7, PT, PT, R7, R8, RZ ;  /* 0x0000000807079210 */ /* 0x002fe20007ffe0ff */
[----:B------:R-:W-:-:S04]  /*02e0*/  @!P0 IMAD R8, R2, 0x6, R5 ;  /* 0x0000000602088824 */ /* 0x000fc800078e0205 */
[----:B------:R-:W-:Y:S01]  /*02f0*/  @!P1 STS.U16 [R6], R7 ;  /* 0x0000000706009388 */ /* 0x000fe20000000400 */
[----:B------:R-:W-:Y:S01]  /*0300*/  BAR.SYNC.DEFER_BLOCKING 0x0 ;  /* 0x0000000000007b1d */ /* 0x000fe20000010000 */
[----:B------:R-:W-:-:S13]  /*0310*/  ISETP.GT.U32.AND P1, PT, R2, 0x1f, PT ;  /* 0x0000001f0200780c */ /* 0x000fda0003f24070 */
[----:B------:R-:W-:Y:S01]  /*0320*/  @!P1 IMAD R4, R2, 0xe, R5 ;  /* 0x0000000e02049824 */ /* 0x000fe200078e0205 */
[----:B------:R-:W-:Y:S04]  /*0330*/  @!P0 LDS.U16 R9, [R8+0x4] ;  /* 0x0000040008098984 */ /* 0x000fe80000000400 */
[----:B------:R-:W1:Y:S02]  /*0340*/  @!P0 LDS.U16 R10, [R8] ;  /* 0x00000000080a8984 */ /* 0x000e640000000400 */
[----:B-1----:R-:W-:-:S05]  /*0350*/  @!P0 IMAD.IADD R9, R9, 0x1, R10 ;  /* 0x0000000109098824 */ /* 0x002fca00078e020a */
[----:B------:R-:W-:Y:S01]  /*0360*/  @!P0 STS.U16 [R8], R9 ;  /* 0x0000000908008388 */ /* 0x000fe20000000400 */
[----:B------:R-:W-:Y:S01]  /*0370*/  BAR.SYNC.DEFER_BLOCKING 0x0 ;  /* 0x0000000000007b1d */ /* 0x000fe20000010000 */
[----:B------:R-:W-:-:S13]  /*0380*/  ISETP.GT.U32.AND P0, PT, R2, 0xf, PT ;  /* 0x0000000f0200780c */ /* 0x000fda0003f04070 */
[----:B------:R-:W-:Y:S01]  /*0390*/  @!P0 IMAD R6, R2, 0x1e, R5 ;  /* 0x0000001e02068824 */ /* 0x000fe200078e0205 */
[----:B------:R-:W-:Y:S04]  /*03a0*/  @!P1 LDS.U16 R10, [R4+0x8] ;  /* 0x00000800040a9984 */ /* 0x000fe80000000400 */
[----:B------:R-:W1:Y:S02]  /*03b0*/  @!P1 LDS.U16 R11, [R4] ;  /* 0x00000000040b9984 */ /* 0x000e640000000400 */
[----:B-1----:R-:W-:-:S05]  /*03c0*/  @!P1 IADD3 R11, PT, PT, R10, R11, RZ ;  /* 0x0000000b0a0b9210 */ /* 0x002fca0007ffe0ff */
        /* <DEDUP_REMOVED lines=23> */
[----:B------:R-:W-:-:S05]  /*0540*/  ISETP.NE.AND P0, PT, R2, RZ, PT ;  /* 0x000000ff0200720c */ /* 0x000fca0003f05270 */
[----:B------:R-:W-:Y:S04]  /*0550*/  @!P1 LDS.U16 R5, [R6+0x80] ;  /* 0x0000800006059984 */ /* 0x000fe80000000400 */
[----:B------:R-:W1:Y:S02]  /*0560*/  @!P1 LDS.U16 R10, [R6] ;  /* 0x00000000060a9984 */ /* 0x000e640000000400 */
[----:B-1----:R-:W-:-:S05]  /*0570*/  @!P1 IADD3 R7, PT, PT, R5, R10, RZ ;  /* 0x0000000a05079210 */ /* 0x002fca0007ffe0ff */
[----:B------:R-:W-:Y:S01]  /*0580*/  @!P1 STS.U16 [R6], R7 ;  /* 0x0000000706009388 */ /* 0x000fe20000000400 */
[----:B------:R-:W-:Y:S06]  /*0590*/  BAR.SYNC.DEFER_BLOCKING 0x0 ;  /* 0x0000000000007b1d */ /* 0x000fec0000010000 */
[----:B------:R-:W-:Y:S04]  /*05a0*/  @!P0 LDS.U16 R2, [UR4+0x100] ;  /* 0x00010004ff028984 */ /* 0x000fe80008000400 */
[----:B------:R-:W1:Y:S02]  /*05b0*/  @!P0 LDS.U16 R5, [UR4] ;  /* 0x00000004ff058984 */ /* 0x000e640008000400 */
[----:B-1----:R-:W-:-:S02]  /*05c0*/  @!P0 IMAD.IADD R2, R2, 0x1, R5 ;  /* 0x0000000102028824 */ /* 0x002fc400078e0205 */
[----:B0-----:R-:W-:-:S03]  /*05d0*/  IMAD R5, R3, UR8, R0 ;  /* 0x0000000803057c24 */ /* 0x001fc6000f8e0200 */
[----:B------:R0:W-:Y:S01]  /*05e0*/  @!P0 STS.U16 [UR4], R2 ;  /* 0x00000002ff008988 */ /* 0x0001e20008000404 */
[----:B------:R-:W-:Y:S06]  /*05f0*/  BAR.SYNC.DEFER_BLOCKING 0x0 ;  /* 0x0000000000007b1d */ /* 0x000fec0000010000 */
[----:B------:R-:W-:Y:S05]  /*0600*/  @P0 EXIT ;  /* 0x000000000000094d */ /* 0x000fea0003800000 */
[----:B------:R-:W1:Y:S02]  /*0610*/  LDS.U16 R0, [UR4] ;  /* 0x00000004ff007984 */ /* 0x000e640008000400 */
[----:B-1----:R-:W-:-:S13]  /*0620*/  ISETP.GT.U32.AND P0, PT, R0, 0xff, PT ;  /* 0x000000ff0000780c */ /* 0x002fda0003f04070 */
[----:B0-----:R-:W0:Y:S01]  /*0630*/  @!P0 LDC.64 R2, c[0x0][0x3a8] ;  /* 0x0000ea00ff028b82 */ /* 0x001e220000000a00 */
[----:B------:R-:W-:Y:S01]  /*0640*/  @!P0 MOV R7, 0x1 ;  /* 0x0000000100078802 */ /* 0x000fe20000000f00 */
[----:B0-----:R-:W-:-:S05]  /*0650*/  @!P0 IMAD.WIDE.U32 R2, R5, 0x4, R2 ;  /* 0x0000000405028825 */ /* 0x001fca00078e0002 */
[----:B------:R0:W-:Y:S01]  /*0660*/  @!P0 STG.E desc[UR6][R2.64], R7 ;  /* 0x0000000702008986 */ /* 0x0001e2000c101906 */
[----:B------:R-:W-:Y:S05]  /*0670*/  @!P0 EXIT ;  /* 0x000000000000894d */ /* 0x000fea0003800000 */
[----:B0-----:R-:W0:Y:S02]  /*0680*/  LDC.64 R2, c[0x0][0x3a8] ;  /* 0x0000ea00ff027b82 */ /* 0x001e240000000a00 */
[----:B0-----:R-:W-:-:S05]  /*0690*/  IMAD.WIDE.U32 R2, R5, 0x4, R2 ;  /* 0x0000000405027825 */ /* 0x001fca00078e0002 */
[----:B------:R-:W-:Y:S01]  /*06a0*/  STG.E desc[UR6][R2.64], RZ ;  /* 0x000000ff02007986 */ /* 0x000fe2000c101906 */
[----:B------:R-:W-:Y:S05]  /*06b0*/  EXIT ;  /* 0x000000000000794d */ /* 0x000fea0003800000 */
.L_x_0:
[----:B------:R-:W-:-:S00]  /*06c0*/  BRA `(.L_x_0) ;  /* 0xfffffffc00fc7947 */ /* 0x000fc0000383ffff */
[----:B------:R-:W-:-:S00]  /*06d0*/  NOP ;  /* 0x0000000000007918 */ /* 0x000fc00000000000 */
        /* <DEDUP_REMOVED lines=10> */
.L_x_1:


//--------------------- .nv.shared._Z18device_count_coinsPhS_S_jjjjPj --------------------------
	.section	.nv.shared._Z18device_count_coinsPhS_S_jjjjPj,"aw",@nobits
	.sectionflags	@""
	.align	2
.nv.shared._Z18device_count_coinsPhS_S_jjjjPj:
	.zero		1536


//--------------------- .nv.shared.reserved.0     --------------------------
	.section	.nv.shared.reserved.0,"aw",@nobits
	.weak		__nv_reservedSMEM_offset_0_alias
	.size		__nv_reservedSMEM_offset_0_alias, 0, 64
	.other		__nv_reservedSMEM_offset_0_alias,@"STO_CUDA_RESERVED_SHARED STV_DEFAULT"
__nv_reservedSMEM_offset_0_alias:
	.zero		0
	.zero		64


//--------------------- .nv.constant0._Z18device_count_coinsPhS_S_jjjjPj --------------------------
	.section	.nv.constant0._Z18device_count_coinsPhS_S_jjjjPj,"a",@progbits
	.sectionflags	@""
	.align	4
.nv.constant0._Z18device_count_coinsPhS_S_jjjjPj:
	.zero		944


//--------------------- SYMBOLS --------------------------

	.type		.nv.reservedSmem.offset0,@object
	.size		.nv.reservedSmem.offset0,0x4
	.type		.nv.reservedSmem.cap,@object
	.size		.nv.reservedSmem.cap,0x4
